	.headerflags	@"EF_CUDA_TEXMODE_UNIFIED EF_CUDA_64BIT_ADDRESS EF_CUDA_ACCELERATORS EF_CUDA_SM90 EF_CUDA_VIRTUAL_SM(EF_CUDA_SM90)"
	.elftype	@"ET_EXEC"


//--------------------- .nv.info                  --------------------------
	.section	.nv.info,"",@"SHT_CUDA_INFO"
	.align	4


	//----- nvinfo : EIATTR_REGCOUNT
	.align		4
        /*0000*/ 	.byte	0x04, 0x2f
        /*0002*/ 	.short	(.L_1 - .L_0)
	.align		4
.L_0:
        /*0004*/ 	.word	index@(triton_mm)
        /*0008*/ 	.word	0x00000048


	//----- nvinfo : EIATTR_MIN_STACK_SIZE
	.align		4
.L_1:
        /*000c*/ 	.byte	0x04, 0x12
        /*000e*/ 	.short	(.L_3 - .L_2)
	.align		4
.L_2:
        /*0010*/ 	.word	index@(triton_mm)
        /*0014*/ 	.word	0x00000000


	//----- nvinfo : EIATTR_FRAME_SIZE
	.align		4
.L_3:
        /*0018*/ 	.byte	0x04, 0x11
        /*001a*/ 	.short	(.L_5 - .L_4)
	.align		4
.L_4:
        /*001c*/ 	.word	index@(triton_mm)
        /*0020*/ 	.word	0x00000000


	//----- nvinfo : EIATTR_MIN_STACK_SIZE
	.align		4
.L_5:
        /*0024*/ 	.byte	0x04, 0x12
        /*0026*/ 	.short	(.L_7 - .L_6)
	.align		4
.L_6:
        /*0028*/ 	.word	index@(triton_mm)
        /*002c*/ 	.word	0x00000000
.L_7:


//--------------------- .nv.info.triton_mm        --------------------------
	.section	.nv.info.triton_mm,"",@"SHT_CUDA_INFO"
	.sectionflags	@""
	.align	4


	//----- nvinfo : EIATTR_CUDA_API_VERSION
	.align		4
        /*0000*/ 	.byte	0x04, 0x37
        /*0002*/ 	.short	(.L_9 - .L_8)
.L_8:
        /*0004*/ 	.word	0x0000007c


	//----- nvinfo : EIATTR_KPARAM_INFO
	.align		4
.L_9:
        /*0008*/ 	.byte	0x04, 0x17
        /*000a*/ 	.short	(.L_11 - .L_10)
.L_10:
        /*000c*/ 	.word	0x00000000
        /*0010*/ 	.short	0x0002
        /*0012*/ 	.short	0x0010
        /*0014*/ 	.byte	0x00, 0xf0, 0x21, 0x00


	//----- nvinfo : EIATTR_KPARAM_INFO
	.align		4
.L_11:
        /*0018*/ 	.byte	0x04, 0x17
        /*001a*/ 	.short	(.L_13 - .L_12)
.L_12:
        /*001c*/ 	.word	0x00000000
        /*0020*/ 	.short	0x0001
        /*0022*/ 	.short	0x0008
        /*0024*/ 	.byte	0x00, 0xf0, 0x21, 0x00


	//----- nvinfo : EIATTR_KPARAM_INFO
	.align		4
.L_13:
        /*0028*/ 	.byte	0x04, 0x17
        /*002a*/ 	.short	(.L_15 - .L_14)
.L_14:
        /*002c*/ 	.word	0x00000000
        /*0030*/ 	.short	0x0000
        /*0032*/ 	.short	0x0000
        /*0034*/ 	.byte	0x00, 0xf0, 0x21, 0x00


	//----- nvinfo : EIATTR_SPARSE_MMA_MASK
	.align		4
.L_15:
        /*0038*/ 	.byte	0x03, 0x50
        /*003a*/ 	.short	0x0000


	//----- nvinfo : EIATTR_MAXREG_COUNT
	.align		4
        /*003c*/ 	.byte	0x03, 0x1b
        /*003e*/ 	.short	0x00ff


	//----- nvinfo : EIATTR_EXIT_INSTR_OFFSETS
	.align		4
        /*0040*/ 	.byte	0x04, 0x1c
        /*0042*/ 	.short	(.L_17 - .L_16)


	//   ....[0]....
.L_16:
        /*0044*/ 	.word	0x00001930


	//   ....[1]....
        /*0048*/ 	.word	0x00001960


	//----- nvinfo : EIATTR_MAX_THREADS
	.align		4
.L_17:
        /*004c*/ 	.byte	0x04, 0x05
        /*004e*/ 	.short	(.L_19 - .L_18)
.L_18:
        /*0050*/ 	.word	0x00000040
        /*0054*/ 	.word	0x00000001
        /*0058*/ 	.word	0x00000001


	//----- nvinfo : EIATTR_CBANK_PARAM_SIZE
	.align		4
.L_19:
        /*005c*/ 	.byte	0x03, 0x19
        /*005e*/ 	.short	0x0018


	//----- nvinfo : EIATTR_PARAM_CBANK
	.align		4
        /*0060*/ 	.byte	0x04, 0x0a
        /*0062*/ 	.short	(.L_21 - .L_20)
	.align		4
.L_20:
        /*0064*/ 	.word	index@(.nv.constant0.triton_mm)
        /*0068*/ 	.short	0x0210
        /*006a*/ 	.short	0x0018


	//----- nvinfo : EIATTR_SW_WAR
	.align		4
.L_21:
        /*006c*/ 	.byte	0x04, 0x36
        /*006e*/ 	.short	(.L_23 - .L_22)
.L_22:
        /*0070*/ 	.word	0x00000008
.L_23:


//--------------------- .nv.callgraph             --------------------------
	.section	.nv.callgraph,"",@"SHT_CUDA_CALLGRAPH"
	.align	4
	.sectionentsize	8
	.align		4
        /*0000*/ 	.word	0x00000000
	.align		4
        /*0004*/ 	.word	0xffffffff
	.align		4
        /*0008*/ 	.word	0x00000000
	.align		4
        /*000c*/ 	.word	0xfffffffe
	.align		4
        /*0010*/ 	.word	0x00000000
	.align		4
        /*0014*/ 	.word	0xfffffffd
	.align		4
        /*0018*/ 	.word	0x00000000
	.align		4
        /*001c*/ 	.word	0xfffffffc


//--------------------- .text.triton_mm           --------------------------
	.section	.text.triton_mm,"ax",@progbits
	.sectionflags	@"SHF_BARRIERS=1"
	.align	128
        .global         triton_mm
        .type           triton_mm,@function
        .size           triton_mm,(.L_x_2 - triton_mm)
        .other          triton_mm,@"STO_CUDA_ENTRY STV_DEFAULT"
triton_mm:
.text.triton_mm:
[----:B------:R-:W1:Y:S08]  /*0000*/  LDC R1, c[0x0][0x28] ;  /* 0x00000a00ff017b82 */ /* 0x000e700000000800 */
[----:B------:R-:W2:Y:S01]  /*0010*/  S2UR UR9, SR_CTAID.X ;  /* 0x00000000000979c3 */ /* 0x000ea20000002500 */
[----:B------:R-:W3:Y:S01]  /*0020*/  S2R R39, SR_TID.X ;  /* 0x0000000000277919 */ /* 0x000ee20000002100 */
[----:B------:R-:W-:Y:S01]  /*0030*/  UMOV UR10, URZ ;  /* 0x0000003f000a7c82 */ /* 0x000fe20008000000 */
[----:B------:R-:W-:Y:S01]  /*0040*/  ULDC.64 UR16, c[0x0][0x208] ;  /* 0x0000820000107ab9 */ /* 0x000fe20000000a00 */
[----:B--2---:R-:W-:-:S04]  /*0050*/  UIMAD.WIDE UR4, UR9, 0x2aaaaaab, URZ ;  /* 0x2aaaaaab090478a5 */ /* 0x004fc8000f8e023f */
[----:B------:R-:W-:-:S03]  /*0060*/  USHF.R.U32.HI UR13, URZ, 0x1f, UR5 ;  /* 0x0000001f3f0d7899 */ /* 0x000fc60008011605 */
[----:B------:R-:W-:Y:S01]  /*0070*/  UMOV UR4, 0xfffffff8 ;  /* 0xfffffff800047882 */ /* 0x000fe20000000000 */
[----:B------:R-:W-:Y:S01]  /*0080*/  ULEA.HI.SX32 UR13, UR5, UR13, 0x19 ;  /* 0x0000000d050d7291 */ /* 0x000fe2000f8fca3f */
[----:B---3--:R-:W-:Y:S01]  /*0090*/  IMAD.SHL.U32 R6, R39, 0x8, RZ ;  /* 0x0000000827067824 */ /* 0x008fe200078e00ff */
[--C-:B------:R-:W-:Y:S02]  /*00a0*/  SHF.R.U32.HI R5, RZ, 0x4, R39.reuse ;  /* 0x00000004ff057819 */ /* 0x100fe40000011627 */
[----:B------:R-:W-:Y:S01]  /*00b0*/  UIMAD UR4, UR13, UR4, 0x1 ;  /* 0x000000010d0474a4 */ /* 0x000fe2000f8e0204 */
[----:B------:R-:W-:Y:S01]  /*00c0*/  SHF.R.U32.HI R32, RZ, 0x4, R39 ;  /* 0x00000004ff207819 */ /* 0x000fe20000011627 */
[----:B------:R-:W-:Y:S01]  /*00d0*/  UIMAD UR5, UR13, -0x300, UR9 ;  /* 0xfffffd000d0578a4 */ /* 0x000fe2000f8e0209 */
[----:B------:R-:W-:Y:S01]  /*00e0*/  SGXT.U32 R5, R5, 0x2 ;  /* 0x000000020505781a */ /* 0x000fe20000000000 */
[----:B------:R-:W-:Y:S01]  /*00f0*/  UISETP.LT.AND UP0, UPT, UR4, 0x8, UPT ;  /* 0x000000080400788c */ /* 0x000fe2000bf01270 */
[----:B------:R-:W-:-:S02]  /*0100*/  SGXT.U32 R32, R32, 0x1 ;  /* 0x000000012020781a */ /* 0x000fc40000000000 */
[C---:B------:R-:W-:Y:S01]  /*0110*/  LOP3.LUT R49, R5.reuse, 0x8, RZ, 0xfc, !PT ;  /* 0x0000000805317812 */ /* 0x040fe200078efcff */
[----:B------:R-:W-:Y:S01]  /*0120*/  USEL UR12, UR4, 0x8, UP0 ;  /* 0x00000008040c7887 */ /* 0x000fe20008000000 */
[----:B------:R-:W-:Y:S01]  /*0130*/  IMAD.U32 R2, RZ, RZ, UR5 ;  /* 0x00000005ff027e24 */ /* 0x000fe2000f8e00ff */
[C---:B------:R-:W-:Y:S01]  /*0140*/  LOP3.LUT R45, R5.reuse, 0x10, RZ, 0xfc, !PT ;  /* 0x00000010052d7812 */ /* 0x040fe200078efcff */
[C---:B------:R-:W-:Y:S01]  /*0150*/  IMAD.SHL.U32 R51, R5.reuse, 0x100, RZ ;  /* 0x0000010005337824 */ /* 0x040fe200078e00ff */
[----:B------:R-:W-:Y:S01]  /*0160*/  ULOP3.LUT UR5, UR5, UR12, URZ, 0x3c, !UPT ;  /* 0x0000000c05057292 */ /* 0x000fe2000f8e3c3f */
[----:B------:R-:W-:Y:S01]  /*0170*/  LOP3.LUT R43, R5, 0x18, RZ, 0xfc, !PT ;  /* 0x00000018052b7812 */ /* 0x000fe200078efcff */
[----:B------:R-:W-:Y:S01]  /*0180*/  IMAD.SHL.U32 R49, R49, 0x100, RZ ;  /* 0x0000010031317824 */ /* 0x000fe200078e00ff */
[----:B------:R-:W-:Y:S01]  /*0190*/  IABS R0, UR12 ;  /* 0x0000000c00007c13 */ /* 0x000fe20008000000 */
[----:B------:R-:W-:Y:S01]  /*01a0*/  IMAD.SHL.U32 R45, R45, 0x100, RZ ;  /* 0x000001002d2d7824 */ /* 0x000fe200078e00ff */
[----:B------:R-:W-:Y:S01]  /*01b0*/  IABS R2, R2 ;  /* 0x0000000200027213 */ /* 0x000fe20000000000 */
[----:B------:R-:W-:Y:S01]  /*01c0*/  IMAD.SHL.U32 R43, R43, 0x100, RZ ;  /* 0x000001002b2b7824 */ /* 0x000fe200078e00ff */
[----:B------:R-:W-:-:S02]  /*01d0*/  R2UR UR8, R0 ;  /* 0x00000000000872ca */ /* 0x000fc400000e0000 */
[----:B------:R-:W-:Y:S02]  /*01e0*/  R2UR UR4, R2 ;  /* 0x00000000020472ca */ /* 0x000fe400000e0000 */
[C---:B------:R-:W-:Y:S02]  /*01f0*/  LOP3.LUT R50, R5.reuse, 0x4, RZ, 0xfc, !PT ;  /* 0x0000000405327812 */ /* 0x040fe400078efcff */
[C---:B------:R-:W-:Y:S02]  /*0200*/  LOP3.LUT R48, R5.reuse, 0xc, RZ, 0xfc, !PT ;  /* 0x0000000c05307812 */ /* 0x040fe400078efcff */
[C---:B------:R-:W-:Y:S01]  /*0210*/  LOP3.LUT R44, R5.reuse, 0x14, RZ, 0xfc, !PT ;  /* 0x00000014052c7812 */ /* 0x040fe200078efcff */
[----:B------:R-:W-:Y:S01]  /*0220*/  IMAD.SHL.U32 R50, R50, 0x100, RZ ;  /* 0x0000010032327824 */ /* 0x000fe200078e00ff */
[----:B------:R-:W-:Y:S01]  /*0230*/  LOP3.LUT R42, R5, 0x1c, RZ, 0xfc, !PT ;  /* 0x0000001c052a7812 */ /* 0x000fe200078efcff */
[----:B------:R-:W-:Y:S01]  /*0240*/  IMAD.SHL.U32 R48, R48, 0x100, RZ ;  /* 0x0000010030307824 */ /* 0x000fe200078e00ff */
[----:B------:R-:W-:Y:S01]  /*0250*/  LOP3.LUT R40, R32, 0x7, R39, 0x78, !PT ;  /* 0x0000000720287812 */ /* 0x000fe200078e7827 */
[----:B------:R-:W2:Y:S01]  /*0260*/  I2F.RP R4, UR8 ;  /* 0x0000000800047d06 */ /* 0x000ea20008209400 */
[----:B------:R-:W-:Y:S01]  /*0270*/  IMAD.SHL.U32 R44, R44, 0x100, RZ ;  /* 0x000001002c2c7824 */ /* 0x000fe200078e00ff */
[----:B------:R-:W-:Y:S01]  /*0280*/  LOP3.LUT R38, R32, 0x2, RZ, 0xfc, !PT ;  /* 0x0000000220267812 */ /* 0x000fe200078efcff */
[----:B------:R-:W-:Y:S01]  /*0290*/  IMAD.SHL.U32 R42, R42, 0x100, RZ ;  /* 0x000001002a2a7824 */ /* 0x000fe200078e00ff */
[----:B------:R-:W-:Y:S01]  /*02a0*/  LOP3.LUT R36, R32, 0x6, RZ, 0xfc, !PT ;  /* 0x0000000620247812 */ /* 0x000fe200078efcff */
[----:B------:R-:W-:Y:S01]  /*02b0*/  IMAD.SHL.U32 R40, R40, 0x10, RZ ;  /* 0x0000001028287824 */ /* 0x000fe200078e00ff */
[----:B------:R-:W-:-:S02]  /*02c0*/  LOP3.LUT R34, R32, 0xa, RZ, 0xfc, !PT ;  /* 0x0000000a20227812 */ /* 0x000fc400078efcff */
[----:B------:R-:W-:Y:S02]  /*02d0*/  LOP3.LUT R38, R38, 0x7, R39, 0x78, !PT ;  /* 0x0000000726267812 */ /* 0x000fe400078e7827 */
[----:B------:R-:W-:Y:S02]  /*02e0*/  LOP3.LUT R36, R36, 0x7, R39, 0x78, !PT ;  /* 0x0000000724247812 */ /* 0x000fe400078e7827 */
[----:B------:R-:W-:Y:S01]  /*02f0*/  LOP3.LUT R34, R34, 0x7, R39, 0x78, !PT ;  /* 0x0000000722227812 */ /* 0x000fe200078e7827 */
[----:B------:R-:W-:Y:S01]  /*0300*/  IMAD.SHL.U32 R38, R38, 0x10, RZ ;  /* 0x0000001026267824 */ /* 0x000fe200078e00ff */
[----:B------:R-:W-:Y:S01]  /*0310*/  LOP3.LUT R69, R39, 0xf, RZ, 0xc0, !PT ;  /* 0x0000000f27457812 */ /* 0x000fe200078ec0ff */
[----:B--2---:R-:W2:Y:S01]  /*0320*/  MUFU.RCP R3, R4 ;  /* 0x0000000400037308 */ /* 0x004ea20000001000 */
[----:B------:R-:W-:Y:S01]  /*0330*/  IMAD.SHL.U32 R36, R36, 0x10, RZ ;  /* 0x0000001024247824 */ /* 0x000fe200078e00ff */
[----:B------:R-:W-:Y:S01]  /*0340*/  SHF.R.U32.HI R47, RZ, 0x2, R39 ;  /* 0x00000002ff2f7819 */ /* 0x000fe20000011627 */
[----:B------:R-:W-:-:S02]  /*0350*/  IMAD.SHL.U32 R34, R34, 0x10, RZ ;  /* 0x0000001022227824 */ /* 0x000fc400078e00ff */
[----:B--2---:R-:W-:Y:S01]  /*0360*/  VIADD R3, R3, 0xffffffe ;  /* 0x0ffffffe03037836 */ /* 0x004fe20000000000 */
[----:B------:R-:W-:-:S03]  /*0370*/  LOP3.LUT R4, R32, 0x4, RZ, 0xfc, !PT ;  /* 0x0000000420047812 */ /* 0x000fc600078efcff */
[----:B------:R-:W2:Y:S01]  /*0380*/  F2I.FTZ.U32.TRUNC.NTZ R0, R3 ;  /* 0x0000000300007305 */ /* 0x000ea2000021f000 */
[----:B------:R-:W-:-:S05]  /*0390*/  LOP3.LUT R4, R4, 0x7, R39, 0x78, !PT ;  /* 0x0000000704047812 */ /* 0x000fca00078e7827 */
[----:B------:R-:W-:Y:S01]  /*03a0*/  IMAD.SHL.U32 R4, R4, 0x10, RZ ;  /* 0x0000001004047824 */ /* 0x000fe200078e00ff */
[----:B--2---:R-:W-:Y:S01]  /*03b0*/  R2UR UR11, R0 ;  /* 0x00000000000b72ca */ /* 0x004fe200000e0000 */
[----:B------:R-:W-:Y:S01]  /*03c0*/  IMAD.SHL.U32 R3, R39, 0x100, RZ ;  /* 0x0000010027037824 */ /* 0x000fe200078e00ff */
[----:B------:R-:W-:-:S04]  /*03d0*/  IABS R0, UR12 ;  /* 0x0000000c00007c13 */ /* 0x000fc80008000000 */
[----:B------:R-:W-:Y:S01]  /*03e0*/  LOP3.LUT R3, R3, 0xf00, RZ, 0xc0, !PT ;  /* 0x00000f0003037812 */ /* 0x000fe200078ec0ff */
[----:B------:R-:W-:-:S03]  /*03f0*/  IMAD.MOV R0, RZ, RZ, -R0 ;  /* 0x000000ffff007224 */ /* 0x000fc600078e0a00 */
[-C--:B------:R-:W-:Y:S02]  /*0400*/  LOP3.LUT R37, R4, R3.reuse, RZ, 0xfc, !PT ;  /* 0x0000000304257212 */ /* 0x080fe400078efcff */
[----:B------:R-:W-:Y:S01]  /*0410*/  R2UR UR7, R0 ;  /* 0x00000000000772ca */ /* 0x000fe200000e0000 */
[----:B------:R-:W-:Y:S01]  /*0420*/  UIADD3 UR6, URZ, -UR11, URZ ;  /* 0x8000000b3f067290 */ /* 0x000fe2000fffe03f */
[----:B------:R-:W-:Y:S02]  /*0430*/  SHF.R.U32.HI R0, RZ, 0x3, R6 ;  /* 0x00000003ff007819 */ /* 0x000fe40000011606 */
[-C--:B------:R-:W-:Y:S01]  /*0440*/  LOP3.LUT R40, R40, R3.reuse, RZ, 0xfc, !PT ;  /* 0x0000000328287212 */ /* 0x080fe200078efcff */
[----:B------:R-:W-:Y:S01]  /*0450*/  UIMAD UR6, UR6, UR8, URZ ;  /* 0x00000008060672a4 */ /* 0x000fe2000f8e023f */
[----:B------:R-:W-:Y:S02]  /*0460*/  SGXT.U32 R0, R0, 0x4 ;  /* 0x000000040000781a */ /* 0x000fe40000000000 */
[----:B------:R-:W-:Y:S01]  /*0470*/  LOP3.LUT R38, R38, R3, RZ, 0xfc, !PT ;  /* 0x0000000326267212 */ /* 0x000fe200078efcff */
[----:B------:R-:W-:Y:S01]  /*0480*/  UIMAD.WIDE.U32 UR10, UR11, UR6, UR10 ;  /* 0x000000060b0a72a5 */ /* 0x000fe2000f8e000a */
[----:B------:R-:W-:Y:S01]  /*0490*/  LOP3.LUT R2, R0, R5, RZ, 0x3c, !PT ;  /* 0x0000000500027212 */ /* 0x000fe200078e3cff */
[----:B------:R-:W-:Y:S01]  /*04a0*/  ULOP3.LUT UR10, URZ, UR12, URZ, 0x33, !UPT ;  /* 0x0000000c3f0a7292 */ /* 0x000fe2000f8e333f */
[----:B------:R-:W-:Y:S01]  /*04b0*/  LOP3.LUT R7, R0, 0x4, R5, 0x1e, !PT ;  /* 0x0000000400077812 */ /* 0x000fe200078e1e05 */
[----:B------:R-:W-:Y:S01]  /*04c0*/  UIMAD.WIDE.U32 UR14, UR11, UR4, URZ ;  /* 0x000000040b0e72a5 */ /* 0x000fe2000f8e003f */
[----:B------:R-:W-:Y:S01]  /*04d0*/  LOP3.LUT R0, R32, 0xc, RZ, 0xfc, !PT ;  /* 0x0000000c20007812 */ /* 0x000fe200078efcff */
[----:B------:R-:W-:Y:S01]  /*04e0*/  IMAD.SHL.U32 R2, R2, 0x10, RZ ;  /* 0x0000001002027824 */ /* 0x000fe200078e00ff */
[----:B------:R-:W-:Y:S01]  /*04f0*/  LOP3.LUT R36, R36, R3, RZ, 0xfc, !PT ;  /* 0x0000000324247212 */ /* 0x000fe200078efcff */
[----:B------:R-:W-:Y:S01]  /*0500*/  UIMAD UR4, UR15, UR7, UR4 ;  /* 0x000000070f0472a4 */ /* 0x000fe2000f8e0204 */
[----:B------:R-:W-:Y:S01]  /*0510*/  IMAD.SHL.U32 R7, R7, 0x10, RZ ;  /* 0x0000001007077824 */ /* 0x000fe200078e00ff */
[----:B------:R-:W-:Y:S01]  /*0520*/  LOP3.LUT R0, R0, 0x7, R39, 0x78, !PT ;  /* 0x0000000700007812 */ /* 0x000fe200078e7827 */
[----:B------:R-:W-:Y:S01]  /*0530*/  UMOV UR14, URZ ;  /* 0x0000003f000e7c82 */ /* 0x000fe20008000000 */
[----:B------:R-:W-:Y:S01]  /*0540*/  UISETP.GT.U32.AND UP0, UPT, UR8, UR4, UPT ;  /* 0x000000040800728c */ /* 0x000fe2000bf04070 */
[----:B------:R-:W-:-:S02]  /*0550*/  LOP3.LUT R49, R49, R2, RZ, 0xfc, !PT ;  /* 0x0000000231317212 */ /* 0x000fc400078efcff */
[-C--:B------:R-:W-:Y:S01]  /*0560*/  LOP3.LUT R45, R45, R2.reuse, RZ, 0xfc, !PT ;  /* 0x000000022d2d7212 */ /* 0x080fe200078efcff */
[----:B------:R-:W-:Y:S01]  /*0570*/  IMAD.SHL.U32 R0, R0, 0x10, RZ ;  /* 0x0000001000007824 */ /* 0x000fe200078e00ff */
[----:B------:R-:W-:Y:S02]  /*0580*/  LOP3.LUT R51, R2, R51, RZ, 0xfc, !PT ;  /* 0x0000003302337212 */ /* 0x000fe400078efcff */
[----:B------:R-:W-:Y:S02]  /*0590*/  LOP3.LUT R43, R43, R2, RZ, 0xfc, !PT ;  /* 0x000000022b2b7212 */ /* 0x000fe400078efcff */
[----:B------:R-:W-:Y:S02]  /*05a0*/  LOP3.LUT R2, R32, 0x8, RZ, 0xfc, !PT ;  /* 0x0000000820027812 */ /* 0x000fe400078efcff */
[----:B------:R-:W-:Y:S01]  /*05b0*/  @!UP0 UIADD3 UR4, UR4, -UR8, URZ ;  /* 0x8000000804048290 */ /* 0x000fe2000fffe03f */
[----:B------:R-:W-:Y:S01]  /*05c0*/  LOP3.LUT R50, R7, R50, RZ, 0xfc, !PT ;  /* 0x0000003207327212 */ /* 0x000fe200078efcff */
[----:B------:R-:W-:Y:S01]  /*05d0*/  @!UP0 UIADD3 UR15, UR15, 0x1, URZ ;  /* 0x000000010f0f8890 */ /* 0x000fe2000fffe03f */
[----:B------:R-:W-:Y:S01]  /*05e0*/  LOP3.LUT R2, R2, 0x7, R39, 0x78, !PT ;  /* 0x0000000702027812 */ /* 0x000fe200078e7827 */
[----:B------:R-:W-:Y:S01]  /*05f0*/  UISETP.GE.U32.AND UP1, UPT, UR4, UR8, UPT ;  /* 0x000000080400728c */ /* 0x000fe2000bf26070 */
[-C--:B------:R-:W-:Y:S01]  /*0600*/  LOP3.LUT R48, R48, R7.reuse, RZ, 0xfc, !PT ;  /* 0x0000000730307212 */ /* 0x080fe200078efcff */
[----:B------:R-:W-:Y:S01]  /*0610*/  UISETP.GE.AND UP0, UPT, UR5, URZ, UPT ;  /* 0x0000003f0500728c */ /* 0x000fe2000bf06270 */
[-C--:B------:R-:W-:Y:S01]  /*0620*/  LOP3.LUT R44, R44, R7.reuse, RZ, 0xfc, !PT ;  /* 0x000000072c2c7212 */ /* 0x080fe200078efcff */
[----:B------:R-:W-:Y:S01]  /*0630*/  IMAD.SHL.U32 R2, R2, 0x10, RZ ;  /* 0x0000001002027824 */ /* 0x000fe200078e00ff */
[----:B------:R-:W-:Y:S01]  /*0640*/  LOP3.LUT R42, R42, R7, RZ, 0xfc, !PT ;  /* 0x000000072a2a7212 */ /* 0x000fe200078efcff */
[----:B------:R-:W-:Y:S01]  /*0650*/  UMOV UR5, 0x400 ;  /* 0x0000040000057882 */ /* 0x000fe20000000000 */
[----:B------:R-:W-:Y:S01]  /*0660*/  LOP3.LUT R32, R32, 0xe, RZ, 0xfc, !PT ;  /* 0x0000000e20207812 */ /* 0x000fe200078efcff */
[----:B------:R-:W2:Y:S01]  /*0670*/  S2UR UR4, SR_CgaCtaId ;  /* 0x00000000000479c3 */ /* 0x000ea20000008800 */
[----:B------:R-:W-:-:S02]  /*0680*/  LOP3.LUT R35, R2, R3, RZ, 0xfc, !PT ;  /* 0x0000000302237212 */ /* 0x000fc400078efcff */
[----:B------:R-:W-:Y:S01]  /*0690*/  @UP1 UIADD3 UR15, UR15, 0x1, URZ ;  /* 0x000000010f0f1890 */ /* 0x000fe2000fffe03f */
[-C--:B------:R-:W-:Y:S01]  /*06a0*/  LOP3.LUT R33, R0, R3.reuse, RZ, 0xfc, !PT ;  /* 0x0000000300217212 */ /* 0x080fe200078efcff */
[----:B------:R-:W-:Y:S01]  /*06b0*/  UISETP.NE.AND UP1, UPT, UR12, URZ, UPT ;  /* 0x0000003f0c00728c */ /* 0x000fe2000bf25270 */
[----:B------:R-:W-:Y:S01]  /*06c0*/  LOP3.LUT R32, R32, 0x7, R39, 0x78, !PT ;  /* 0x0000000720207812 */ /* 0x000fe200078e7827 */
[----:B------:R-:W-:Y:S01]  /*06d0*/  @!UP0 UIADD3 UR15, -UR15, URZ, URZ ;  /* 0x0000003f0f0f8290 */ /* 0x000fe2000fffe13f */
[----:B------:R-:W-:-:S03]  /*06e0*/  LOP3.LUT R34, R34, R3, RZ, 0xfc, !PT ;  /* 0x0000000322227212 */ /* 0x000fc600078efcff */
[----:B------:R-:W-:Y:S01]  /*06f0*/  USEL UR6, UR10, UR15, !UP1 ;  /* 0x0000000f0a067287 */ /* 0x000fe2000c800000 */
[----:B------:R-:W-:Y:S02]  /*0700*/  IMAD.SHL.U32 R32, R32, 0x10, RZ ;  /* 0x0000001020207824 */ /* 0x000fe400078e00ff */
[----:B------:R-:W-:Y:S01]  /*0710*/  UMOV UR15, URZ ;  /* 0x0000003f000f7c82 */ /* 0x000fe20008000000 */
[----:B------:R-:W-:Y:S02]  /*0720*/  USHF.L.U32 UR6, UR6, 0x5, URZ ;  /* 0x0000000506067899 */ /* 0x000fe4000800063f */
[----:B------:R-:W-:-:S04]  /*0730*/  LOP3.LUT R32, R32, R3, RZ, 0xfc, !PT ;  /* 0x0000000320207212 */ /* 0x000fc800078efcff */
[----:B------:R-:W-:Y:S01]  /*0740*/  LOP3.LUT R59, R5, UR6, RZ, 0xfc, !PT ;  /* 0x00000006053b7c12 */ /* 0x000fe2000f8efcff */
[----:B------:R-:W-:Y:S02]  /*0750*/  IMAD.U32 R14, RZ, RZ, UR6 ;  /* 0x00000006ff0e7e24 */ /* 0x000fe4000f8e00ff */
[----:B------:R-:W-:Y:S01]  /*0760*/  IMAD.U32 R2, RZ, RZ, UR6 ;  /* 0x00000006ff027e24 */ /* 0x000fe2000f8e00ff */
[----:B--2---:R-:W-:Y:S01]  /*0770*/  UPRMT UR4, UR4, 0x654, UR5 ;  /* 0x0000065404047896 */ /* 0x004fe20008000005 */
[----:B------:R-:W-:Y:S01]  /*0780*/  IMAD.HI R20, R59, 0x2aaaaaab, RZ ;  /* 0x2aaaaaab3b147827 */ /* 0x000fe200078e02ff */
[----:B------:R-:W-:Y:S01]  /*0790*/  LOP3.LUT R14, R14, 0x8, R5, 0xfe, !PT ;  /* 0x000000080e0e7812 */ /* 0x000fe200078efe05 */
[----:B------:R-:W-:Y:S01]  /*07a0*/  UMOV UR5, URZ ;  /* 0x0000003f00057c82 */ /* 0x000fe20008000000 */
[----:B------:R-:W-:Y:S01]  /*07b0*/  LOP3.LUT R2, R2, 0x18, R5, 0xfe, !PT ;  /* 0x0000001802027812 */ /* 0x000fe200078efe05 */
[----:B------:R-:W-:Y:S01]  /*07c0*/  IMAD.U32 R16, RZ, RZ, UR6 ;  /* 0x00000006ff107e24 */ /* 0x000fe2000f8e00ff */
[----:B------:R-:W-:Y:S01]  /*07d0*/  SHF.R.U32.HI R7, RZ, 0x1f, R20 ;  /* 0x0000001fff077819 */ /* 0x000fe20000011614 */
[----:B------:R-:W-:-:S03]  /*07e0*/  IMAD.HI R21, R14, 0x2aaaaaab, RZ ;  /* 0x2aaaaaab0e157827 */ /* 0x000fc600078e02ff */
[----:B------:R-:W-:Y:S01]  /*07f0*/  LEA.HI R20, R20, R7, RZ, 0x17 ;  /* 0x0000000714147211 */ /* 0x000fe200078fb8ff */
[----:B------:R-:W-:Y:S01]  /*0800*/  IMAD.U32 R0, RZ, RZ, UR6 ;  /* 0x00000006ff007e24 */ /* 0x000fe2000f8e00ff */
[----:B------:R-:W-:Y:S01]  /*0810*/  LOP3.LUT R16, R16, 0x4, R5, 0xfe, !PT ;  /* 0x0000000410107812 */ /* 0x000fe200078efe05 */
[----:B------:R-:W-:Y:S01]  /*0820*/  IMAD.U32 R12, RZ, RZ, UR6 ;  /* 0x00000006ff0c7e24 */ /* 0x000fe2000f8e00ff */
[----:B------:R-:W-:Y:S01]  /*0830*/  SHF.R.U32.HI R8, RZ, 0x1f, R21 ;  /* 0x0000001fff087819 */ /* 0x000fe20000011615 */
[----:B------:R-:W-:Y:S01]  /*0840*/  IMAD R59, R20, -0xc00, R59 ;  /* 0xfffff400143b7824 */ /* 0x000fe200078e023b */
[----:B------:R-:W-:Y:S01]  /*0850*/  LOP3.LUT R0, R0, 0x1c, R5, 0xfe, !PT ;  /* 0x0000001c00007812 */ /* 0x000fe200078efe05 */
[----:B------:R-:W-:Y:S01]  /*0860*/  IMAD.HI R20, R2, 0x2aaaaaab, RZ ;  /* 0x2aaaaaab02147827 */ /* 0x000fe200078e02ff */
[----:B------:R-:W-:Y:S02]  /*0870*/  LEA.HI R21, R21, R8, RZ, 0x17 ;  /* 0x0000000815157211 */ /* 0x000fe400078fb8ff */
[----:B------:R-:W2:Y:S01]  /*0880*/  LDC.64 R8, c[0x0][0x210] ;  /* 0x00008400ff087b82 */ /* 0x000ea20000000a00 */
[----:B------:R-:W-:Y:S01]  /*0890*/  IMAD.HI R18, R16, 0x2aaaaaab, RZ ;  /* 0x2aaaaaab10127827 */ /* 0x000fe200078e02ff */
[----:B------:R-:W-:-:S02]  /*08a0*/  SHF.R.U32.HI R7, RZ, 0x1f, R20 ;  /* 0x0000001fff077819 */ /* 0x000fc40000011614 */
[----:B------:R-:W-:Y:S01]  /*08b0*/  LOP3.LUT R12, R12, 0xc, R5, 0xfe, !PT ;  /* 0x0000000c0c0c7812 */ /* 0x000fe200078efe05 */
[----:B------:R-:W-:Y:S01]  /*08c0*/  IMAD.U32 R10, RZ, RZ, UR6 ;  /* 0x00000006ff0a7e24 */ /* 0x000fe2000f8e00ff */
[----:B------:R-:W-:Y:S01]  /*08d0*/  SHF.R.U32.HI R11, RZ, 0x1f, R18 ;  /* 0x0000001fff0b7819 */ /* 0x000fe20000011612 */
[----:B------:R-:W-:Y:S01]  /*08e0*/  IMAD.U32 R4, RZ, RZ, UR6 ;  /* 0x00000006ff047e24 */ /* 0x000fe2000f8e00ff */
[----:B------:R-:W-:Y:S01]  /*08f0*/  LEA.HI R7, R20, R7, RZ, 0x17 ;  /* 0x0000000714077211 */ /* 0x000fe200078fb8ff */
[----:B------:R-:W-:Y:S01]  /*0900*/  IMAD.HI R26, R12, 0x2aaaaaab, RZ ;  /* 0x2aaaaaab0c1a7827 */ /* 0x000fe200078e02ff */
[----:B------:R-:W-:Y:S02]  /*0910*/  LEA.HI R11, R18, R11, RZ, 0x17 ;  /* 0x0000000b120b7211 */ /* 0x000fe400078fb8ff */
[----:B------:R-:W-:Y:S01]  /*0920*/  LOP3.LUT R10, R10, 0x10, R5, 0xfe, !PT ;  /* 0x000000100a0a7812 */ /* 0x000fe200078efe05 */
[----:B------:R-:W-:Y:S01]  /*0930*/  IMAD.HI R18, R0, 0x2aaaaaab, RZ ;  /* 0x2aaaaaab00127827 */ /* 0x000fe200078e02ff */
[----:B------:R-:W-:-:S02]  /*0940*/  LOP3.LUT R4, R4, 0x14, R5, 0xfe, !PT ;  /* 0x0000001404047812 */ /* 0x000fc400078efe05 */
[----:B------:R-:W-:Y:S01]  /*0950*/  SHF.R.U32.HI R17, RZ, 0x1f, R26 ;  /* 0x0000001fff117819 */ /* 0x000fe2000001161a */
[----:B------:R-:W-:Y:S01]  /*0960*/  IMAD R7, R7, -0xc00, R2 ;  /* 0xfffff40007077824 */ /* 0x000fe200078e0202 */
[----:B------:R-:W-:Y:S01]  /*0970*/  SHF.R.U32.HI R5, RZ, 0x1f, R18 ;  /* 0x0000001fff057819 */ /* 0x000fe20000011612 */
[----:B------:R-:W3:Y:S01]  /*0980*/  LDC.64 R2, c[0x0][0x218] ;  /* 0x00008600ff027b82 */ /* 0x000ee20000000a00 */
[----:B------:R-:W-:Y:S01]  /*0990*/  IMAD.HI R24, R10, 0x2aaaaaab, RZ ;  /* 0x2aaaaaab0a187827 */ /* 0x000fe200078e02ff */
[----:B------:R-:W-:Y:S02]  /*09a0*/  LEA.HI R17, R26, R17, RZ, 0x17 ;  /* 0x000000111a117211 */ /* 0x000fe400078fb8ff */
[----:B------:R-:W-:Y:S01]  /*09b0*/  LEA.HI R5, R18, R5, RZ, 0x17 ;  /* 0x0000000512057211 */ /* 0x000fe200078fb8ff */
[----:B------:R-:W-:Y:S01]  /*09c0*/  IMAD.HI R22, R4, 0x2aaaaaab, RZ ;  /* 0x2aaaaaab04167827 */ /* 0x000fe200078e02ff */
[----:B------:R-:W-:-:S03]  /*09d0*/  SHF.R.U32.HI R15, RZ, 0x1f, R24 ;  /* 0x0000001fff0f7819 */ /* 0x000fc60000011618 */
[----:B------:R-:W-:Y:S01]  /*09e0*/  IMAD R5, R5, -0xc00, R0 ;  /* 0xfffff40005057824 */ /* 0x000fe200078e0200 */
[----:B------:R-:W-:Y:S01]  /*09f0*/  SHF.R.U32.HI R13, RZ, 0x1f, R22 ;  /* 0x0000001fff0d7819 */ /* 0x000fe20000011616 */
[----:B------:R-:W-:Y:S01]  /*0a00*/  IMAD R11, R11, -0xc00, R16 ;  /* 0xfffff4000b0b7824 */ /* 0x000fe200078e0210 */
[----:B------:R-:W-:Y:S01]  /*0a10*/  LOP3.LUT R0, R6, 0x78, RZ, 0xc0, !PT ;  /* 0x0000007806007812 */ /* 0x000fe200078ec0ff */
[----:B------:R-:W-:Y:S01]  /*0a20*/  IMAD R21, R21, -0xc00, R14 ;  /* 0xfffff40015157824 */ /* 0x000fe200078e020e */
[----:B------:R-:W-:Y:S01]  /*0a30*/  LEA.HI R15, R24, R15, RZ, 0x17 ;  /* 0x0000000f180f7211 */ /* 0x000fe200078fb8ff */
[----:B--2---:R-:W-:Y:S01]  /*0a40*/  IMAD.WIDE.U32 R68, R69, 0x10, R8 ;  /* 0x0000001045447825 */ /* 0x004fe200078e0008 */
[----:B------:R-:W-:-:S03]  /*0a50*/  LEA.HI R13, R22, R13, RZ, 0x17 ;  /* 0x0000000d160d7211 */ /* 0x000fc600078fb8ff */
[----:B------:R-:W-:Y:S01]  /*0a60*/  IMAD R17, R17, -0xc00, R12 ;  /* 0xfffff40011117824 */ /* 0x000fe200078e020c */
[----:B------:R-:W-:Y:S01]  /*0a70*/  IADD3 R41, P0, R68, 0x100, RZ ;  /* 0x0000010044297810 */ /* 0x000fe20007f1e0ff */
[----:B------:R-:W-:-:S04]  /*0a80*/  IMAD.WIDE.U32 R8, R0, 0x2, R8 ;  /* 0x0000000200087825 */ /* 0x000fc800078e0008 */
[----:B------:R-:W-:Y:S02]  /*0a90*/  VIADD R51, R51, UR4 ;  /* 0x0000000433337c36 */ /* 0x000fe40008000000 */
[----:B------:R-:W-:Y:S02]  /*0aa0*/  IMAD R15, R15, -0xc00, R10 ;  /* 0xfffff4000f0f7824 */ /* 0x000fe400078e020a */
[----:B------:R-:W-:Y:S01]  /*0ab0*/  IMAD R59, R59, 0x300, R0 ;  /* 0x000003003b3b7824 */ /* 0x000fe200078e0200 */
[----:B------:R-:W-:Y:S01]  /*0ac0*/  @!PT LDS RZ, [RZ] ;  /* 0x00000000fffff984 */ /* 0x000fe20000000800 */
[----:B------:R-:W-:Y:S01]  /*0ad0*/  @!PT LDS RZ, [RZ] ;  /* 0x00000000fffff984 */ /* 0x000fe20000000800 */
[----:B------:R-:W-:Y:S01]  /*0ae0*/  @!PT LDS RZ, [RZ] ;  /* 0x00000000fffff984 */ /* 0x000fe20000000800 */
[----:B------:R-:W-:Y:S01]  /*0af0*/  LDGSTS.E.BYPASS.LTC128B.128 [R51], desc[UR16][R8.64] ;  /* 0x0000000008337fae */ /* 0x000fe2000b901d50 */
[----:B------:R-:W-:Y:S02]  /*0b00*/  VIADD R50, R50, UR4 ;  /* 0x0000000432327c36 */ /* 0x000fe40008000000 */
[----:B------:R-:W-:Y:S01]  /*0b10*/  IMAD R13, R13, -0xc00, R4 ;  /* 0xfffff4000d0d7824 */ /* 0x000fe200078e0204 */
[----:B------:R-:W-:Y:S01]  /*0b20*/  SHF.R.U32.HI R4, RZ, 0x3, R39 ;  /* 0x00000003ff047819 */ /* 0x000fe20000011627 */
[----:B------:R-:W-:Y:S01]  /*0b30*/  IMAD R11, R11, 0x300, R0 ;  /* 0x000003000b0b7824 */ /* 0x000fe200078e0200 */
[----:B------:R-:W-:Y:S01]  /*0b40*/  LDGSTS.E.BYPASS.LTC128B.128 [R50], desc[UR16][R8.64] ;  /* 0x0000000008327fae */ /* 0x000fe2000b901d50 */
[----:B------:R-:W-:-:S02]  /*0b50*/  VIADD R49, R49, UR4 ;  /* 0x0000000431317c36 */ /* 0x000fc40008000000 */
[--C-:B------:R-:W-:Y:S02]  /*0b60*/  IMAD R21, R21, 0x300, R0.reuse ;  /* 0x0000030015157824 */ /* 0x100fe400078e0200 */
[----:B------:R-:W-:Y:S01]  /*0b70*/  VIADD R48, R48, UR4 ;  /* 0x0000000430307c36 */ /* 0x000fe20008000000 */
[----:B------:R-:W-:Y:S01]  /*0b80*/  LDGSTS.E.BYPASS.LTC128B.128 [R49], desc[UR16][R8.64] ;  /* 0x0000000008317fae */ /* 0x000fe2000b901d50 */
[--C-:B------:R-:W-:Y:S02]  /*0b90*/  IMAD R22, R17, 0x300, R0.reuse ;  /* 0x0000030011167824 */ /* 0x100fe400078e0200 */
[----:B------:R-:W-:Y:S01]  /*0ba0*/  IMAD R24, R15, 0x300, R0 ;  /* 0x000003000f187824 */ /* 0x000fe200078e0200 */
[----:B------:R2:W-:Y:S01]  /*0bb0*/  LDGSTS.E.BYPASS.LTC128B.128 [R48], desc[UR16][R8.64] ;  /* 0x0000000008307fae */ /* 0x0005e2000b901d50 */
[----:B---3--:R-:W-:-:S03]  /*0bc0*/  IMAD.WIDE R58, R59, 0x2, R2 ;  /* 0x000000023b3a7825 */ /* 0x008fc600078e0202 */
[----:B------:R-:W0:Y:S01]  /*0bd0*/  LDGDEPBAR ;  /* 0x00000000000079af */ /* 0x000e220000000000 */
[----:B------:R-:W-:Y:S02]  /*0be0*/  IMAD R26, R13, 0x300, R0 ;  /* 0x000003000d1a7824 */ /* 0x000fe400078e0200 */
[----:B------:R-:W-:Y:S01]  /*0bf0*/  IMAD.WIDE R10, R11, 0x2, R2 ;  /* 0x000000020b0a7825 */ /* 0x000fe200078e0202 */
[----:B------:R-:W-:Y:S03]  /*0c00*/  LDGSTS.E.BYPASS.LTC128B.128 [R51+0x1000], desc[UR16][R58.64] ;  /* 0x010000003a337fae */ /* 0x000fe6000b901d50 */
[----:B------:R-:W-:Y:S01]  /*0c10*/  IMAD R54, R7, 0x300, R0 ;  /* 0x0000030007367824 */ /* 0x000fe200078e0200 */
[----:B------:R-:W-:Y:S01]  /*0c20*/  LDGSTS.E.BYPASS.LTC128B.128 [R50+0x1000], desc[UR16][R10.64] ;  /* 0x010000000a327fae */ /* 0x000fe2000b901d50 */
[----:B------:R-:W-:-:S04]  /*0c30*/  IMAD.WIDE R20, R21, 0x2, R2 ;  /* 0x0000000215147825 */ /* 0x000fc800078e0202 */
[----:B------:R-:W-:Y:S01]  /*0c40*/  IMAD R56, R5, 0x300, R0 ;  /* 0x0000030005387824 */ /* 0x000fe200078e0200 */
[----:B------:R-:W-:Y:S01]  /*0c50*/  LDGSTS.E.BYPASS.LTC128B.128 [R49+0x1000], desc[UR16][R20.64] ;  /* 0x0100000014317fae */ /* 0x000fe2000b901d50 */
[----:B------:R-:W-:Y:S01]  /*0c60*/  IMAD.WIDE R22, R22, 0x2, R2 ;  /* 0x0000000216167825 */ /* 0x000fe200078e0202 */
[----:B------:R-:W-:-:S03]  /*0c70*/  LOP3.LUT R0, R39, 0x17, RZ, 0xc0, !PT ;  /* 0x0000001727007812 */ /* 0x000fc600078ec0ff */
[--C-:B------:R-:W-:Y:S01]  /*0c80*/  IMAD.WIDE R24, R24, 0x2, R2.reuse ;  /* 0x0000000218187825 */ /* 0x100fe200078e0202 */
[----:B------:R-:W-:Y:S01]  /*0c90*/  LDGSTS.E.BYPASS.LTC128B.128 [R48+0x1000], desc[UR16][R22.64] ;  /* 0x0100000016307fae */ /* 0x000fe2000b901d50 */
[----:B------:R-:W-:Y:S02]  /*0ca0*/  LOP3.LUT R5, R0, 0x8, R47, 0xf8, !PT ;  /* 0x0000000800057812 */ /* 0x000fe400078ef82f */
[----:B------:R-:W-:Y:S01]  /*0cb0*/  VIADD R45, R45, UR4 ;  /* 0x000000042d2d7c36 */ /* 0x000fe20008000000 */
[----:B------:R-:W-:Y:S01]  /*0cc0*/  SGXT.U32 R0, R4, 0x1 ;  /* 0x000000010400781a */ /* 0x000fe20000000000 */
[----:B------:R-:W-:-:S03]  /*0cd0*/  IMAD.WIDE R26, R26, 0x2, R2 ;  /* 0x000000021a1a7825 */ /* 0x000fc600078e0202 */
[----:B------:R-:W-:Y:S01]  /*0ce0*/  LDGSTS.E.BYPASS.LTC128B.128 [R45+0x1000], desc[UR16][R24.64] ;  /* 0x01000000182d7fae */ /* 0x000fe2000b901d50 */
[----:B------:R-:W-:Y:S01]  /*0cf0*/  VIADD R44, R44, UR4 ;  /* 0x000000042c2c7c36 */ /* 0x000fe20008000000 */
[----:B------:R-:W-:Y:S01]  /*0d00*/  LOP3.LUT R46, R0, 0x7, R39, 0x78, !PT ;  /* 0x00000007002e7812 */ /* 0x000fe200078e7827 */
[--C-:B------:R-:W-:Y:S01]  /*0d10*/  IMAD.WIDE R54, R54, 0x2, R2.reuse ;  /* 0x0000000236367825 */ /* 0x100fe200078e0202 */
[C---:B--2---:R-:W-:Y:S02]  /*0d20*/  LOP3.LUT R8, R0.reuse, 0x2, RZ, 0xfc, !PT ;  /* 0x0000000200087812 */ /* 0x044fe400078efcff */
[----:B------:R-:W-:Y:S01]  /*0d30*/  LDGSTS.E.BYPASS.LTC128B.128 [R44+0x1000], desc[UR16][R26.64] ;  /* 0x010000001a2c7fae */ /* 0x000fe2000b901d50 */
[----:B------:R-:W-:Y:S01]  /*0d40*/  VIADD R43, R43, UR4 ;  /* 0x000000042b2b7c36 */ /* 0x000fe20008000000 */
[----:B------:R-:W-:Y:S01]  /*0d50*/  LOP3.LUT R30, R0, 0x4, RZ, 0xfc, !PT ;  /* 0x00000004001e7812 */ /* 0x000fe200078efcff */
[----:B------:R-:W-:Y:S01]  /*0d60*/  IMAD.WIDE R56, R56, 0x2, R2 ;  /* 0x0000000238387825 */ /* 0x000fe200078e0202 */
[----:B------:R-:W-:-:S02]  /*0d70*/  LOP3.LUT R6, R0, 0x6, RZ, 0xfc, !PT ;  /* 0x0000000600067812 */ /* 0x000fc400078efcff */
[----:B------:R2:W-:Y:S01]  /*0d80*/  LDGSTS.E.BYPASS.LTC128B.128 [R43+0x1000], desc[UR16][R54.64] ;  /* 0x01000000362b7fae */ /* 0x0005e2000b901d50 */
[----:B------:R-:W-:Y:S01]  /*0d90*/  VIADD R42, R42, UR4 ;  /* 0x000000042a2a7c36 */ /* 0x000fe20008000000 */
[C---:B------:R-:W-:Y:S01]  /*0da0*/  LOP3.LUT R28, R0.reuse, 0x8, RZ, 0xfc, !PT ;  /* 0x00000008001c7812 */ /* 0x040fe200078efcff */
[----:B------:R-:W-:Y:S01]  /*0db0*/  IMAD.SHL.U32 R5, R5, 0x100, RZ ;  /* 0x0000010005057824 */ /* 0x000fe200078e00ff */
[----:B------:R-:W-:Y:S01]  /*0dc0*/  LOP3.LUT R4, R0, 0xa, RZ, 0xfc, !PT ;  /* 0x0000000a00047812 */ /* 0x000fe200078efcff */
[----:B------:R-:W-:Y:S01]  /*0dd0*/  IMAD.SHL.U32 R46, R46, 0x10, RZ ;  /* 0x000000102e2e7824 */ /* 0x000fe200078e00ff */
[----:B------:R3:W-:Y:S01]  /*0de0*/  LDGSTS.E.BYPASS.LTC128B.128 [R42+0x1000], desc[UR16][R56.64] ;  /* 0x01000000382a7fae */ /* 0x0007e2000b901d50 */
[C---:B------:R-:W-:Y:S01]  /*0df0*/  LOP3.LUT R2, R0.reuse, 0xc, RZ, 0xfc, !PT ;  /* 0x0000000c00027812 */ /* 0x040fe200078efcff */
[----:B------:R-:W-:Y:S01]  /*0e00*/  IMAD.X R68, RZ, RZ, R69, P0 ;  /* 0x000000ffff447224 */ /* 0x000fe200000e0645 */
[----:B------:R-:W-:Y:S01]  /*0e10*/  LOP3.LUT R0, R0, 0xe, RZ, 0xfc, !PT ;  /* 0x0000000e00007812 */ /* 0x000fe200078efcff */
[----:B------:R-:W0:Y:S01]  /*0e20*/  LDGDEPBAR ;  /* 0x00000000000079af */ /* 0x000e220000000000 */
[----:B------:R-:W-:-:S02]  /*0e30*/  LOP3.LUT R46, R5, R46, RZ, 0xfc, !PT ;  /* 0x0000002e052e7212 */ /* 0x000fc400078efcff */
[----:B------:R-:W-:Y:S02]  /*0e40*/  IADD3 R53, P0, R58, 0x100, RZ ;  /* 0x000001003a357810 */ /* 0x000fe40007f1e0ff */
[----:B------:R-:W-:Y:S02]  /*0e50*/  IADD3 R65, P2, R54, 0x100, RZ ;  /* 0x0000010036417810 */ /* 0x000fe40007f5e0ff */
[----:B------:R-:W-:Y:S01]  /*0e60*/  LOP3.LUT R8, R8, 0x7, R39, 0x78, !PT ;  /* 0x0000000708087812 */ /* 0x000fe200078e7827 */
[----:B------:R-:W-:Y:S01]  /*0e70*/  IMAD.X R52, RZ, RZ, R59, P0 ;  /* 0x000000ffff347224 */ /* 0x000fe200000e063b */
[----:B------:R-:W-:Y:S01]  /*0e80*/  LOP3.LUT R30, R30, 0x7, R39, 0x78, !PT ;  /* 0x000000071e1e7812 */ /* 0x000fe200078e7827 */
[----:B------:R-:W-:Y:S01]  /*0e90*/  IMAD.X R64, RZ, RZ, R55, P2 ;  /* 0x000000ffff407224 */ /* 0x000fe200010e0637 */
[----:B------:R-:W-:Y:S01]  /*0ea0*/  LOP3.LUT R6, R6, 0x7, R39, 0x78, !PT ;  /* 0x0000000706067812 */ /* 0x000fe200078e7827 */
[----:B------:R-:W-:Y:S01]  /*0eb0*/  IMAD.SHL.U32 R8, R8, 0x10, RZ ;  /* 0x0000001008087824 */ /* 0x000fe200078e00ff */
        /* <DEDUP_REMOVED lines=8> */
[----:B------:R-:W-:Y:S01]  /*0f40*/  IADD3 R67, P3, R56, 0x100, RZ ;  /* 0x0000010038437810 */ /* 0x000fe20007f7e0ff */
[----:B------:R-:W-:Y:S01]  /*0f50*/  IMAD.SHL.U32 R2, R2, 0x10, RZ ;  /* 0x0000001002027824 */ /* 0x000fe200078e00ff */
[----:B------:R-:W-:Y:S01]  /*0f60*/  IADD3 R63, P1, R26, 0x100, RZ ;  /* 0x000001001a3f7810 */ /* 0x000fe20007f3e0ff */
[----:B------:R-:W-:-:S04]  /*0f70*/  DEPBAR.LE SB0, 0x0 ;  /* 0x000080000000791a */ /* 0x000fc80000000000 */
[----:B------:R-:W-:Y:S01]  /*0f80*/  BAR.SYNC.DEFER_BLOCKING 0x0 ;  /* 0x0000000000007b1d */ /* 0x000fe20000010000 */
[----:B------:R-:W-:Y:S01]  /*0f90*/  IMAD.SHL.U32 R0, R0, 0x10, RZ ;  /* 0x0000001000007824 */ /* 0x000fe200078e00ff */
[----:B--2---:R-:W-:Y:S01]  /*0fa0*/  IADD3 R55, P0, R10, 0x100, RZ ;  /* 0x000001000a377810 */ /* 0x004fe20007f1e0ff */
[----:B------:R-:W-:Y:S01]  /*0fb0*/  IMAD.X R66, RZ, RZ, R57, P3 ;  /* 0x000000ffff427224 */ /* 0x000fe200018e0639 */
[----:B------:R-:W-:Y:S01]  /*0fc0*/  IADD3 R61, P3, R24, 0x100, RZ ;  /* 0x00000100183d7810 */ /* 0x000fe20007f7e0ff */
[----:B------:R-:W-:Y:S01]  /*0fd0*/  IMAD.X R62, RZ, RZ, R27, P1 ;  /* 0x000000ffff3e7224 */ /* 0x000fe200008e061b */
[----:B------:R-:W-:Y:S01]  /*0fe0*/  IADD3 R59, P2, R22, 0x100, RZ ;  /* 0x00000100163b7810 */ /* 0x000fe20007f5e0ff */
[----:B------:R-:W-:Y:S01]  /*0ff0*/  IMAD.X R54, RZ, RZ, R11, P0 ;  /* 0x000000ffff367224 */ /* 0x000fe200000e060b */
[----:B-1-3--:R-:W-:Y:S01]  /*1000*/  IADD3 R57, P1, R20, 0x100, RZ ;  /* 0x0000010014397810 */ /* 0x00afe20007f3e0ff */
[----:B------:R-:W-:Y:S01]  /*1010*/  IMAD.X R60, RZ, RZ, R25, P3 ;  /* 0x000000ffff3c7224 */ /* 0x000fe200018e0619 */
[-C--:B------:R-:W-:Y:S01]  /*1020*/  LOP3.LUT R31, R8, R5.reuse, RZ, 0xfc, !PT ;  /* 0x00000005081f7212 */ /* 0x080fe200078efcff */
[----:B------:R-:W-:Y:S01]  /*1030*/  IMAD.X R58, RZ, RZ, R23, P2 ;  /* 0x000000ffff3a7224 */ /* 0x000fe200010e0617 */
[-C--:B------:R-:W-:Y:S01]  /*1040*/  LOP3.LUT R30, R30, R5.reuse, RZ, 0xfc, !PT ;  /* 0x000000051e1e7212 */ /* 0x080fe200078efcff */
[----:B------:R-:W-:Y:S01]  /*1050*/  IMAD.X R56, RZ, RZ, R21, P1 ;  /* 0x000000ffff387224 */ /* 0x000fe200008e0615 */
[----:B------:R-:W-:-:S02]  /*1060*/  LOP3.LUT R29, R6, R5, RZ, 0xfc, !PT ;  /* 0x00000005061d7212 */ /* 0x000fc400078efcff */
[----:B------:R-:W-:Y:S02]  /*1070*/  CS2R R6, SRZ ;  /* 0x0000000000067805 */ /* 0x000fe4000001ff00 */
[-C--:B------:R-:W-:Y:S02]  /*1080*/  LOP3.LUT R28, R28, R5.reuse, RZ, 0xfc, !PT ;  /* 0x000000051c1c7212 */ /* 0x080fe400078efcff */
[----:B------:R-:W-:Y:S02]  /*1090*/  CS2R R8, SRZ ;  /* 0x0000000000087805 */ /* 0x000fe4000001ff00 */
[-C--:B------:R-:W-:Y:S02]  /*10a0*/  LOP3.LUT R3, R4, R5.reuse, RZ, 0xfc, !PT ;  /* 0x0000000504037212 */ /* 0x080fe400078efcff */
[----:B------:R-:W-:Y:S02]  /*10b0*/  CS2R R10, SRZ ;  /* 0x00000000000a7805 */ /* 0x000fe4000001ff00 */
[----:B------:R-:W-:-:S02]  /*10c0*/  LOP3.LUT R2, R2, R5, RZ, 0xfc, !PT ;  /* 0x0000000502027212 */ /* 0x000fc400078efcff */
[----:B------:R-:W-:Y:S02]  /*10d0*/  LOP3.LUT R0, R0, R5, RZ, 0xfc, !PT ;  /* 0x0000000500007212 */ /* 0x000fe400078efcff */
[----:B------:R-:W-:Y:S01]  /*10e0*/  CS2R R4, SRZ ;  /* 0x0000000000047805 */ /* 0x000fe2000001ff00 */
[----:B------:R1:W2:Y:S04]  /*10f0*/  LDSM.16.M88.4 R12, [R40+UR4] ;  /* 0x00000004280c783b */ /* 0x0002a80008000200 */
[----:B------:R1:W3:Y:S01]  /*1100*/  LDSM.16.M88.4 R16, [R46+UR4+0x1000] ;  /* 0x001000042e10783b */ /* 0x0002e20008000200 */
[----:B------:R-:W-:-:S04]  /*1110*/  DEPBAR.LE SB1, 0x0 ;  /* 0x000090000000791a */ /* 0x000fc80000000000 */
.L_x_0:
[----:B------:R-:W-:-:S01]  /*1120*/  LDSM.16.M88.4 R20, [R38+UR4] ;  /* 0x000000042614783b */ /* 0x000fc20008000200 */
[----:B--23--:R-:W-:Y:S01]  /*1130*/  HMMA.16816.F32.BF16 R4, R12, R16, R4 ;  /* 0x000000100c04723c */ /* 0x00cfe20000041804 */
[----:B------:R-:W-:Y:S02]  /*1140*/  UISETP.GE.U32.AND UP0, UPT, UR15, 0x280, UPT ;  /* 0x000002800f00788c */ /* 0x000fe4000bf06070 */
[----:B----4-:R-:W2:Y:S01]  /*1150*/  LDSM.16.M88.4 R24, [R31+UR4+0x1000] ;  /* 0x001000041f18783b */ /* 0x010ea20008000200 */
[----:B------:R-:W-:Y:S02]  /*1160*/  UIADD3 UR15, UR15, 0x80, URZ ;  /* 0x000000800f0f7890 */ /* 0x000fe4000fffe03f */
[----:B------:R-:W-:Y:S01]  /*1170*/  HMMA.16816.F32.BF16 R8, R12, R18, R8 ;  /* 0x000000120c08723c */ /* 0x000fe20000041808 */
[----:B------:R-:W-:Y:S01]  /*1180*/  LDSM.16.M88.4 R12, [R37+UR4] ;  /* 0x00000004250c783b */ /* 0x000fe20008000200 */
[----:B------:R-:W-:Y:S03]  /*1190*/  PLOP3.LUT P0, PT, PT, PT, UP0, 0x80, 0x0 ;  /* 0x000000000000781c */ /* 0x000fe60003f0f008 */
[----:B------:R-:W3:Y:S11]  /*11a0*/  LDSM.16.M88.4 R16, [R30+UR4+0x1000] ;  /* 0x001000041e10783b */ /* 0x000ef60008000200 */
[----:B------:R-:W-:-:S02]  /*11b0*/  @!UPT UIADD3 URZ, URZ, URZ, URZ ;  /* 0x0000003f3f3ff290 */ /* 0x000fc4000fffe03f */
[----:B--2---:R-:W-:Y:S06]  /*11c0*/  HMMA.16816.F32.BF16 R4, R20, R24, R4 ;  /* 0x000000181404723c */ /* 0x004fec0000041804 */
[----:B------:R-:W-:Y:S01]  /*11d0*/  HMMA.16816.F32.BF16 R8, R20, R26, R8 ;  /* 0x0000001a1408723c */ /* 0x000fe20000041808 */
[----:B------:R-:W-:Y:S04]  /*11e0*/  LDSM.16.M88.4 R20, [R36+UR4] ;  /* 0x000000042414783b */ /* 0x000fe80008000200 */
[----:B------:R-:W2:Y:S11]  /*11f0*/  LDSM.16.M88.4 R24, [R29+UR4+0x1000] ;  /* 0x001000041d18783b */ /* 0x000eb60008000200 */
[----:B------:R-:W-:-:S02]  /*1200*/  @!UPT UIADD3 URZ, URZ, URZ, URZ ;  /* 0x0000003f3f3ff290 */ /* 0x000fc4000fffe03f */
[----:B---3--:R-:W-:Y:S06]  /*1210*/  HMMA.16816.F32.BF16 R4, R12, R16, R4 ;  /* 0x000000100c04723c */ /* 0x008fec0000041804 */
[----:B------:R-:W-:Y:S01]  /*1220*/  HMMA.16816.F32.BF16 R8, R12, R18, R8 ;  /* 0x000000120c08723c */ /* 0x000fe20000041808 */
[----:B------:R-:W-:Y:S04]  /*1230*/  LDSM.16.M88.4 R12, [R35+UR4] ;  /* 0x00000004230c783b */ /* 0x000fe80008000200 */
        /* <DEDUP_REMOVED lines=15> */
[----:B------:R-:W2:Y:S01]  /*1330*/  LDSM.16.M88.4 R24, [R0+UR4+0x1000] ;  /* 0x001000040018783b */ /* 0x000ea20008000200 */
[----:B------:R-:W-:Y:S11]  /*1340*/  BAR.SYNC.DEFER_BLOCKING 0x0 ;  /* 0x0000000000007b1d */ /* 0x000ff60000010000 */
[----:B------:R-:W-:-:S01]  /*1350*/  @!UPT UIADD3 URZ, URZ, URZ, URZ ;  /* 0x0000003f3f3ff290 */ /* 0x000fc2000fffe03f */
[----:B---3--:R-:W-:Y:S06]  /*1360*/  HMMA.16816.F32.BF16 R4, R12, R16, R4 ;  /* 0x000000100c04723c */ /* 0x008fec0000041804 */
[----:B------:R-:W-:Y:S11]  /*1370*/  HMMA.16816.F32.BF16 R8, R12, R18, R8 ;  /* 0x000000120c08723c */ /* 0x000ff60000041808 */
[----:B------:R-:W-:Y:S07]  /*1380*/  @!UPT UIADD3 URZ, URZ, URZ, URZ ;  /* 0x0000003f3f3ff290 */ /* 0x000fee000fffe03f */
[----:B--2---:R-:W-:Y:S05]  /*1390*/  HMMA.16816.F32.BF16 R4, R20, R24, R4 ;  /* 0x000000181404723c */ /* 0x004fea0000041804 */
[----:B------:R-:W-:-:S01]  /*13a0*/  IADD3 R14, P2, R41, UR14, RZ ;  /* 0x0000000e290e7c10 */ /* 0x000fc2000ff5e0ff */
[----:B------:R-:W-:Y:S05]  /*13b0*/  HMMA.16816.F32.BF16 R8, R20, R26, R8 ;  /* 0x0000001a1408723c */ /* 0x000fea0000041808 */
[----:B------:R-:W-:Y:S02]  /*13c0*/  IADD3.X R15, R68, UR5, RZ, P2, !PT ;  /* 0x00000005440f7c10 */ /* 0x000fe400097fe4ff */
[----:B------:R-:W-:Y:S03]  /*13d0*/  IADD3 R18, P1, R53, UR14, RZ ;  /* 0x0000000e35127c10 */ /* 0x000fe6000ff3e0ff */
[----:B------:R-:W-:Y:S01]  /*13e0*/  @!PT LDS RZ, [RZ] ;  /* 0x00000000fffff984 */ /* 0x000fe20000000800 */
[----:B------:R-:W-:Y:S01]  /*13f0*/  @!PT LDS RZ, [RZ] ;  /* 0x00000000fffff984 */ /* 0x000fe20000000800 */
[----:B------:R-:W-:Y:S01]  /*1400*/  @!PT LDS RZ, [RZ] ;  /* 0x00000000fffff984 */ /* 0x000fe20000000800 */
[----:B------:R-:W-:Y:S01]  /*1410*/  LDGSTS.E.BYPASS.LTC128B.128 [R51], desc[UR16][R14.64], !P0 ;  /* 0x000000000e337fae */ /* 0x000fe2000c101d50 */
[----:B------:R-:W-:Y:S02]  /*1420*/  IADD3.X R19, R52, UR5, RZ, P1, !PT ;  /* 0x0000000534137c10 */ /* 0x000fe40008ffe4ff */
[----:B------:R-:W-:Y:S01]  /*1430*/  IADD3 R16, P2, R55, UR14, RZ ;  /* 0x0000000e37107c10 */ /* 0x000fe2000ff5e0ff */
[----:B------:R-:W-:Y:S03]  /*1440*/  LDGSTS.E.BYPASS.LTC128B.128 [R50], desc[UR16][R14.64], !P0 ;  /* 0x000000000e327fae */ /* 0x000fe6000c101d50 */
[----:B------:R-:W-:Y:S01]  /*1450*/  IADD3.X R17, R54, UR5, RZ, P2, !PT ;  /* 0x0000000536117c10 */ /* 0x000fe200097fe4ff */
[----:B------:R-:W-:Y:S04]  /*1460*/  LDGSTS.E.BYPASS.LTC128B.128 [R49], desc[UR16][R14.64], !P0 ;  /* 0x000000000e317fae */ /* 0x000fe8000c101d50 */
[----:B------:R2:W-:Y:S04]  /*1470*/  LDGSTS.E.BYPASS.LTC128B.128 [R48], desc[UR16][R14.64], !P0 ;  /* 0x000000000e307fae */ /* 0x0005e8000c101d50 */
[----:B------:R-:W0:Y:S04]  /*1480*/  LDGDEPBAR ;  /* 0x00000000000079af */ /* 0x000e280000000000 */
[----:B------:R3:W-:Y:S04]  /*1490*/  LDGSTS.E.BYPASS.LTC128B.128 [R51+0x1000], desc[UR16][R18.64], !P0 ;  /* 0x0100000012337fae */ /* 0x0007e8000c101d50 */
[----:B------:R4:W-:Y:S01]  /*14a0*/  LDGSTS.E.BYPASS.LTC128B.128 [R50+0x1000], desc[UR16][R16.64], !P0 ;  /* 0x0100000010327fae */ /* 0x0009e2000c101d50 */
[----:B--2---:R-:W-:Y:S04]  /*14b0*/  IADD3 R14, P1, R57, UR14, RZ ;  /* 0x0000000e390e7c10 */ /* 0x004fe8000ff3e0ff */
[----:B------:R-:W-:Y:S02]  /*14c0*/  IADD3.X R15, R56, UR5, RZ, P1, !PT ;  /* 0x00000005380f7c10 */ /* 0x000fe40008ffe4ff */
[----:B------:R-:W-:Y:S02]  /*14d0*/  IADD3 R24, P1, R61, UR14, RZ ;  /* 0x0000000e3d187c10 */ /* 0x000fe4000ff3e0ff */
[----:B---3--:R-:W-:Y:S01]  /*14e0*/  IADD3 R18, P2, R59, UR14, RZ ;  /* 0x0000000e3b127c10 */ /* 0x008fe2000ff5e0ff */
[----:B------:R2:W-:Y:S01]  /*14f0*/  LDGSTS.E.BYPASS.LTC128B.128 [R49+0x1000], desc[UR16][R14.64], !P0 ;  /* 0x010000000e317fae */ /* 0x0005e2000c101d50 */
[----:B------:R-:W-:Y:S02]  /*1500*/  IADD3.X R25, R60, UR5, RZ, P1, !PT ;  /* 0x000000053c197c10 */ /* 0x000fe40008ffe4ff */
[----:B------:R-:W-:Y:S02]  /*1510*/  IADD3.X R19, R58, UR5, RZ, P2, !PT ;  /* 0x000000053a137c10 */ /* 0x000fe400097fe4ff */
[----:B----4-:R-:W-:Y:S03]  /*1520*/  IADD3 R16, P3, R63, UR14, RZ ;  /* 0x0000000e3f107c10 */ /* 0x010fe6000ff7e0ff */
[----:B------:R3:W-:Y:S01]  /*1530*/  LDGSTS.E.BYPASS.LTC128B.128 [R48+0x1000], desc[UR16][R18.64], !P0 ;  /* 0x0100000012307fae */ /* 0x0007e2000c101d50 */
[----:B------:R-:W-:Y:S03]  /*1540*/  IADD3.X R17, R62, UR5, RZ, P3, !PT ;  /* 0x000000053e117c10 */ /* 0x000fe60009ffe4ff */
[----:B------:R-:W-:Y:S04]  /*1550*/  LDGSTS.E.BYPASS.LTC128B.128 [R45+0x1000], desc[UR16][R24.64], !P0 ;  /* 0x01000000182d7fae */ /* 0x000fe8000c101d50 */
[----:B-1----:R-:W-:Y:S01]  /*1560*/  LDGSTS.E.BYPASS.LTC128B.128 [R44+0x1000], desc[UR16][R16.64], !P0 ;  /* 0x01000000102c7fae */ /* 0x002fe2000c101d50 */
[----:B--2---:R-:W-:Y:S04]  /*1570*/  IADD3 R14, P2, R65, UR14, RZ ;  /* 0x0000000e410e7c10 */ /* 0x004fe8000ff5e0ff */
[----:B------:R-:W-:Y:S02]  /*1580*/  IADD3.X R15, R64, UR5, RZ, P2, !PT ;  /* 0x00000005400f7c10 */ /* 0x000fe400097fe4ff */
[----:B---3--:R-:W-:Y:S03]  /*1590*/  IADD3 R18, P1, R67, UR14, RZ ;  /* 0x0000000e43127c10 */ /* 0x008fe6000ff3e0ff */
[----:B------:R1:W-:Y:S01]  /*15a0*/  LDGSTS.E.BYPASS.LTC128B.128 [R43+0x1000], desc[UR16][R14.64], !P0 ;  /* 0x010000000e2b7fae */ /* 0x0003e2000c101d50 */
[----:B------:R-:W-:Y:S01]  /*15b0*/  UIADD3 UR14, UP0, UR14, 0x100, URZ ;  /* 0x000001000e0e7890 */ /* 0x000fe2000ff1e03f */
[----:B------:R-:W-:Y:S03]  /*15c0*/  IADD3.X R19, R66, UR5, RZ, P1, !PT ;  /* 0x0000000542137c10 */ /* 0x000fe60008ffe4ff */
[----:B------:R-:W-:Y:S02]  /*15d0*/  UIADD3.X UR5, URZ, UR5, URZ, UP0, !UPT ;  /* 0x000000053f057290 */ /* 0x000fe400087fe43f */
[----:B------:R3:W-:Y:S04]  /*15e0*/  LDGSTS.E.BYPASS.LTC128B.128 [R42+0x1000], desc[UR16][R18.64], !P0 ;  /* 0x01000000122a7fae */ /* 0x0007e8000c101d50 */
[----:B------:R-:W0:Y:S01]  /*15f0*/  LDGDEPBAR ;  /* 0x00000000000079af */ /* 0x000e220000000000 */
[----:B------:R-:W-:Y:S04]  /*1600*/  DEPBAR.LE SB0, 0x0 ;  /* 0x000080000000791a */ /* 0x000fe80000000000 */
[----:B------:R-:W-:Y:S06]  /*1610*/  BAR.SYNC.DEFER_BLOCKING 0x0 ;  /* 0x0000000000007b1d */ /* 0x000fec0000010000 */
[----:B-1----:R4:W2:Y:S04]  /*1620*/  LDSM.16.M88.4 R12, [R40+UR4] ;  /* 0x00000004280c783b */ /* 0x0028a80008000200 */
[----:B---3--:R4:W2:Y:S01]  /*1630*/  LDSM.16.M88.4 R16, [R46+UR4+0x1000] ;  /* 0x001000042e10783b */ /* 0x0088a20008000200 */
[----:B------:R-:W-:Y:S08]  /*1640*/  @!P0 BRA `(.L_x_0) ;  /* 0xfffffff800b48947 */ /* 0x000ff0000383ffff */
[----:B------:R-:W-:Y:S01]  /*1650*/  IABS R0, UR9 ;  /* 0x0000000900007c13 */ /* 0x000fe20008000000 */
[----:B------:R-:W-:Y:S01]  /*1660*/  UISETP.GE.AND UP1, UPT, UR9, URZ, UPT ;  /* 0x0000003f0900728c */ /* 0x000fe2000bf26270 */
[----:B------:R-:W-:-:S04]  /*1670*/  DEPBAR.LE SB0, 0x0 ;  /* 0x000080000000791a */ /* 0x000fc80000000000 */
[----:B------:R-:W-:Y:S01]  /*1680*/  R2UR UR5, R0 ;  /* 0x00000000000572ca */ /* 0x000fe200000e0000 */
[----:B--2---:R-:W1:Y:S01]  /*1690*/  LDC.64 R14, c[0x0][0x220] ;  /* 0x00008800ff0e7b82 */ /* 0x004e620000000a00 */
[C---:B------:R-:W-:Y:S02]  /*16a0*/  LOP3.LUT R2, R39.reuse, 0x1f, RZ, 0xc0, !PT ;  /* 0x0000001f27027812 */ /* 0x040fe400078ec0ff */
[C---:B------:R-:W-:Y:S01]  /*16b0*/  LOP3.LUT R3, R39.reuse, 0x3, RZ, 0xc0, !PT ;  /* 0x0000000327037812 */ /* 0x040fe200078ec0ff */
[----:B------:R-:W-:Y:S01]  /*16c0*/  IMAD.SHL.U32 R39, R39, 0x8, RZ ;  /* 0x0000000827277824 */ /* 0x000fe200078e00ff */
[----:B------:R-:W-:Y:S02]  /*16d0*/  LOP3.LUT R0, R47, 0x8, RZ, 0xc0, !PT ;  /* 0x000000082f007812 */ /* 0x000fe400078ec0ff */
[----:B------:R-:W-:Y:S02]  /*16e0*/  SHF.R.U32.HI R2, RZ, 0x2, R2 ;  /* 0x00000002ff027819 */ /* 0x000fe40000011602 */
[----:B------:R-:W-:Y:S01]  /*16f0*/  F2FP.BF16.F32.PACK_AB R4, R5, R4 ;  /* 0x000000040504723e */ /* 0x000fe200000010ff */
[----:B------:R-:W-:Y:S01]  /*1700*/  IMAD R13, R3, 0x2, R0 ;  /* 0x00000002030d7824 */ /* 0x000fe200078e0200 */
[----:B------:R-:W-:Y:S01]  /*1710*/  F2FP.BF16.F32.PACK_AB R6, R7, R6 ;  /* 0x000000060706723e */ /* 0x000fe200000010ff */
[----:B------:R-:W-:Y:S01]  /*1720*/  UIMAD.WIDE.U32 UR14, UR11, UR5, URZ ;  /* 0x000000050b0e72a5 */ /* 0x000fe2000f8e003f */
[----:B------:R-:W-:Y:S01]  /*1730*/  F2FP.BF16.F32.PACK_AB R8, R9, R8 ;  /* 0x000000080908723e */ /* 0x000fe200000010ff */
[----:B------:R-:W-:Y:S01]  /*1740*/  IMAD R13, R2, 0x28, R13 ;  /* 0x00000028020d7824 */ /* 0x000fe200078e020d */
[----:B------:R-:W-:-:S02]  /*1750*/  F2FP.BF16.F32.PACK_AB R10, R11, R10 ;  /* 0x0000000a0b0a723e */ /* 0x000fc400000010ff */
[----:B------:R-:W-:Y:S02]  /*1760*/  LOP3.LUT R2, R2, 0x8, R47, 0xf8, !PT ;  /* 0x0000000802027812 */ /* 0x000fe400078ef82f */
[----:B------:R-:W-:Y:S01]  /*1770*/  UMOV UR11, UR15 ;  /* 0x0000000f000b7c82 */ /* 0x000fe20008000000 */
[----:B------:R-:W-:Y:S01]  /*1780*/  LEA R13, R13, UR4, 0x1 ;  /* 0x000000040d0d7c11 */ /* 0x000fe2000f8e08ff */
[----:B------:R-:W-:Y:S01]  /*1790*/  UIMAD UR5, UR11, UR7, UR5 ;  /* 0x000000070b0572a4 */ /* 0x000fe2000f8e0205 */
[----:B------:R-:W-:Y:S01]  /*17a0*/  BAR.SYNC.DEFER_BLOCKING 0x0 ;  /* 0x0000000000007b1d */ /* 0x000fe20000010000 */
[----:B------:R-:W-:Y:S02]  /*17b0*/  LOP3.LUT R47, R47, 0xf, RZ, 0xc0, !PT ;  /* 0x0000000f2f2f7812 */ /* 0x000fe400078ec0ff */
[----:B------:R-:W-:-:S11]  /*17c0*/  UISETP.GT.U32.AND UP0, UPT, UR8, UR5, UPT ;  /* 0x000000050800728c */ /* 0x000fd6000bf04070 */
[----:B------:R-:W-:-:S04]  /*17d0*/  @!UP0 UIADD3 UR5, UR5, -UR8, URZ ;  /* 0x8000000805058290 */ /* 0x000fc8000fffe03f */
[----:B------:R-:W-:Y:S01]  /*17e0*/  UISETP.GT.U32.AND UP0, UPT, UR8, UR5, UPT ;  /* 0x000000050800728c */ /* 0x000fe2000bf04070 */
[----:B------:R2:W-:Y:S04]  /*17f0*/  STS [R13], R4 ;  /* 0x000000040d007388 */ /* 0x0005e80000000800 */
[----:B------:R3:W-:Y:S06]  /*1800*/  STS [R13+0x280], R6 ;  /* 0x000280060d007388 */ /* 0x0007ec0000000800 */
[----:B------:R-:W-:-:S02]  /*1810*/  @!UP0 UIADD3 UR5, UR5, -UR8, URZ ;  /* 0x8000000805058290 */ /* 0x000fc4000fffe03f */
[----:B------:R-:W-:Y:S01]  /*1820*/  UISETP.NE.AND UP0, UPT, UR12, URZ, UPT ;  /* 0x0000003f0c00728c */ /* 0x000fe2000bf05270 */
[----:B------:R3:W-:Y:S01]  /*1830*/  STS [R13+0x20], R8 ;  /* 0x000020080d007388 */ /* 0x0007e20000000800 */
[----:B------:R-:W-:-:S03]  /*1840*/  @!UP1 UIADD3 UR5, -UR5, URZ, URZ ;  /* 0x0000003f05059290 */ /* 0x000fc6000fffe13f */
[----:B------:R3:W-:Y:S01]  /*1850*/  STS [R13+0x2a0], R10 ;  /* 0x0002a00a0d007388 */ /* 0x0007e20000000800 */
[----:B------:R-:W-:-:S04]  /*1860*/  USEL UR5, UR10, UR5, !UP0 ;  /* 0x000000050a057287 */ /* 0x000fc8000c000000 */
[----:B------:R-:W-:-:S06]  /*1870*/  ULEA UR5, UR13, UR5, 0x3 ;  /* 0x000000050d057291 */ /* 0x000fcc000f8e183f */
[----:B------:R-:W-:Y:S02]  /*1880*/  IMAD.U32 R0, RZ, RZ, UR5 ;  /* 0x00000005ff007e24 */ /* 0x000fe4000f8e00ff */
[----:B--2---:R-:W-:Y:S02]  /*1890*/  IMAD.U32 R4, RZ, RZ, UR6 ;  /* 0x00000006ff047e24 */ /* 0x004fe4000f8e00ff */
[----:B------:R-:W-:-:S03]  /*18a0*/  IMAD R0, R0, 0x10, R47 ;  /* 0x0000001000007824 */ /* 0x000fc600078e022f */
[----:B------:R-:W-:Y:S01]  /*18b0*/  LOP3.LUT R39, R4, 0x18, R39, 0xf8, !PT ;  /* 0x0000001804277812 */ /* 0x000fe200078ef827 */
[----:B------:R-:W-:Y:S01]  /*18c0*/  BAR.SYNC.DEFER_BLOCKING 0x0 ;  /* 0x0000000000007b1d */ /* 0x000fe20000010000 */
[----:B------:R-:W-:Y:S01]  /*18d0*/  ISETP.GE.AND P0, PT, R0, 0x1, PT ;  /* 0x000000010000780c */ /* 0x000fe20003f06270 */
[----:B------:R-:W-:Y:S02]  /*18e0*/  IMAD R0, R2, 0x5, R3 ;  /* 0x0000000502007824 */ /* 0x000fe400078e0203 */
[C---:B-1----:R-:W-:Y:S01]  /*18f0*/  IMAD.WIDE R14, R39.reuse, 0x2, R14 ;  /* 0x00000002270e7825 */ /* 0x042fe200078e020e */
[----:B------:R-:W-:-:S03]  /*1900*/  ISETP.LT.AND P0, PT, R39, 0xc00, !P0 ;  /* 0x00000c002700780c */ /* 0x000fc60004701270 */
[----:B------:R-:W-:-:S05]  /*1910*/  IMAD.SHL.U32 R0, R0, 0x8, RZ ;  /* 0x0000000800007824 */ /* 0x000fca00078e00ff */
[----:B------:R-:W-:-:S05]  /*1920*/  LEA R0, R0, UR4, 0x1 ;  /* 0x0000000400007c11 */ /* 0x000fca000f8e08ff */
[----:B---3--:R-:W-:Y:S05]  /*1930*/  @!P0 EXIT ;  /* 0x000000000000894d */ /* 0x008fea0003800000 */
[----:B------:R-:W1:Y:S04]  /*1940*/  LDS.128 R4, [R0] ;  /* 0x0000000000047984 */ /* 0x000e680000000c00 */
[----:B-1----:R-:W-:Y:S01]  /*1950*/  STG.E.128 desc[UR16][R14.64], R4 ;  /* 0x000000040e007986 */ /* 0x002fe2000c101d10 */
[----:B------:R-:W-:Y:S05]  /*1960*/  EXIT ;  /* 0x000000000000794d */ /* 0x000fea0003800000 */
.L_x_1:
[----:B------:R-:W-:-:S00]  /*1970*/  BRA `(.L_x_1) ;  /* 0xfffffffc00fc7947 */ /* 0x000fc0000383ffff */
[----:B------:R-:W-:-:S00]  /*1980*/  NOP ;  /* 0x0000000000007918 */ /* 0x000fc00000000000 */
[----:B------:R-:W-:-:S00]  /*1990*/  NOP ;  /* 0x0000000000007918 */ /* 0x000fc00000000000 */
[----:B------:R-:W-:-:S00]  /*19a0*/  NOP ;  /* 0x0000000000007918 */ /* 0x000fc00000000000 */
[----:B------:R-:W-:-:S00]  /*19b0*/  NOP ;  /* 0x0000000000007918 */ /* 0x000fc00000000000 */
[----:B------:R-:W-:-:S00]  /*19c0*/  NOP ;  /* 0x0000000000007918 */ /* 0x000fc00000000000 */
[----:B------:R-:W-:-:S00]  /*19d0*/  NOP ;  /* 0x0000000000007918 */ /* 0x000fc00000000000 */
[----:B------:R-:W-:-:S00]  /*19e0*/  NOP ;  /* 0x0000000000007918 */ /* 0x000fc00000000000 */
[----:B------:R-:W-:-:S00]  /*19f0*/  NOP ;  /* 0x0000000000007918 */ /* 0x000fc00000000000 */
.L_x_2:


//--------------------- .nv.shared.triton_mm      --------------------------
	.section	.nv.shared.triton_mm,"aw",@nobits
	.sectionflags	@""
	.align	16
	.zero		1024


//--------------------- .nv.constant0.triton_mm   --------------------------
	.section	.nv.constant0.triton_mm,"a",@progbits
	.sectionflags	@""
	.align	4
.nv.constant0.triton_mm:
	.zero		552
